//
// Generated by NVIDIA NVVM Compiler
//
// Compiler Build ID: CL-36424714
// Cuda compilation tools, release 13.0, V13.0.88
// Based on NVVM 20.0.0
//

.version 9.0
.target sm_100
.address_size 64

	// .globl	_Z20geglu_forward_kernelPKfS0_Pfi

.visible .entry _Z20geglu_forward_kernelPKfS0_Pfi(
	.param .u64 .ptr .align 1 _Z20geglu_forward_kernelPKfS0_Pfi_param_0,
	.param .u64 .ptr .align 1 _Z20geglu_forward_kernelPKfS0_Pfi_param_1,
	.param .u64 .ptr .align 1 _Z20geglu_forward_kernelPKfS0_Pfi_param_2,
	.param .u32 _Z20geglu_forward_kernelPKfS0_Pfi_param_3
)
{
	.reg .pred 	%p<4>;
	.reg .b32 	%r<5>;
	.reg .b32 	%f<26>;
	.reg .b64 	%rd<11>;

	ld.param.u64 	%rd1, [_Z20geglu_forward_kernelPKfS0_Pfi_param_0];
	ld.param.u64 	%rd2, [_Z20geglu_forward_kernelPKfS0_Pfi_param_1];
	ld.param.u64 	%rd3, [_Z20geglu_forward_kernelPKfS0_Pfi_param_2];
	ld.param.u32 	%r2, [_Z20geglu_forward_kernelPKfS0_Pfi_param_3];
	mov.u32 	%r1, %tid.x;
	setp.ge.s32 	%p1, %r1, %r2;
	@%p1 bra 	$L__BB0_2;
	cvta.to.global.u64 	%rd4, %rd1;
	cvta.to.global.u64 	%rd5, %rd2;
	cvta.to.global.u64 	%rd6, %rd3;
	mov.u32 	%r3, %ctaid.x;
	mad.lo.s32 	%r4, %r2, %r3, %r1;
	mul.wide.u32 	%rd7, %r4, 4;
	add.s64 	%rd8, %rd4, %rd7;
	ld.global.nc.f32 	%f1, [%rd8];
	add.s64 	%rd9, %rd5, %rd7;
	ld.global.nc.f32 	%f2, [%rd9];
	mul.f32 	%f3, %f1, %f1;
	mul.f32 	%f4, %f1, %f3;
	fma.rn.f32 	%f5, %f4, 0f3D372713, %f1;
	mul.f32 	%f6, %f5, 0f3F4C422A;
	abs.f32 	%f7, %f6;
	mul.f32 	%f8, %f7, 0f4038AA3B;
	ex2.approx.ftz.f32 	%f9, %f8;
	add.f32 	%f10, %f9, 0f3F800000;
	rcp.approx.ftz.f32 	%f11, %f10;
	fma.rn.f32 	%f12, %f11, 0fC0000000, 0f3F800000;
	setp.ge.f32 	%p2, %f7, 0f41102CB4;
	selp.f32 	%f13, 0f3F800000, %f12, %p2;
	copysign.f32 	%f14, %f6, %f13;
	mul.f32 	%f15, %f6, %f6;
	fma.rn.f32 	%f16, %f15, 0f3C80F082, 0fBD563CAE;
	fma.rn.f32 	%f17, %f16, %f15, 0f3E085941;
	fma.rn.f32 	%f18, %f17, %f15, 0fBEAAA9ED;
	fma.rn.f32 	%f19, %f18, %f15, 0f00000000;
	fma.rn.f32 	%f20, %f19, %f6, %f6;
	setp.ge.f32 	%p3, %f7, 0f3F19999A;
	selp.f32 	%f21, %f14, %f20, %p3;
	mul.f32 	%f22, %f1, 0f3F000000;
	add.f32 	%f23, %f21, 0f3F800000;
	mul.f32 	%f24, %f22, %f23;
	mul.f32 	%f25, %f2, %f24;
	add.s64 	%rd10, %rd6, %rd7;
	st.global.f32 	[%rd10], %f25;
$L__BB0_2:
	ret;

}
	// .globl	_Z21geglu_backward_kernelPKfS0_S0_PfS1_i
.visible .entry _Z21geglu_backward_kernelPKfS0_S0_PfS1_i(
	.param .u64 .ptr .align 1 _Z21geglu_backward_kernelPKfS0_S0_PfS1_i_param_0,
	.param .u64 .ptr .align 1 _Z21geglu_backward_kernelPKfS0_S0_PfS1_i_param_1,
	.param .u64 .ptr .align 1 _Z21geglu_backward_kernelPKfS0_S0_PfS1_i_param_2,
	.param .u64 .ptr .align 1 _Z21geglu_backward_kernelPKfS0_S0_PfS1_i_param_3,
	.param .u64 .ptr .align 1 _Z21geglu_backward_kernelPKfS0_S0_PfS1_i_param_4,
	.param .u32 _Z21geglu_backward_kernelPKfS0_S0_PfS1_i_param_5
)
{
	.reg .pred 	%p<4>;
	.reg .b32 	%r<5>;
	.reg .b32 	%f<38>;
	.reg .b64 	%rd<17>;

	ld.param.u64 	%rd1, [_Z21geglu_backward_kernelPKfS0_S0_PfS1_i_param_0];
	ld.param.u64 	%rd2, [_Z21geglu_backward_kernelPKfS0_S0_PfS1_i_param_1];
	ld.param.u64 	%rd3, [_Z21geglu_backward_kernelPKfS0_S0_PfS1_i_param_2];
	ld.param.u64 	%rd4, [_Z21geglu_backward_kernelPKfS0_S0_PfS1_i_param_3];
	ld.param.u64 	%rd5, [_Z21geglu_backward_kernelPKfS0_S0_PfS1_i_param_4];
	ld.param.u32 	%r2, [_Z21geglu_backward_kernelPKfS0_S0_PfS1_i_param_5];
	mov.u32 	%r1, %tid.x;
	setp.ge.s32 	%p1, %r1, %r2;
	@%p1 bra 	$L__BB1_2;
	cvta.to.global.u64 	%rd6, %rd1;
	cvta.to.global.u64 	%rd7, %rd2;
	cvta.to.global.u64 	%rd8, %rd3;
	cvta.to.global.u64 	%rd9, %rd5;
	cvta.to.global.u64 	%rd10, %rd4;
	mov.u32 	%r3, %ctaid.x;
	mad.lo.s32 	%r4, %r2, %r3, %r1;
	mul.wide.u32 	%rd11, %r4, 4;
	add.s64 	%rd12, %rd6, %rd11;
	ld.global.nc.f32 	%f1, [%rd12];
	add.s64 	%rd13, %rd7, %rd11;
	ld.global.nc.f32 	%f2, [%rd13];
	add.s64 	%rd14, %rd8, %rd11;
	ld.global.nc.f32 	%f3, [%rd14];
	mul.f32 	%f4, %f2, %f2;
	mul.f32 	%f5, %f2, %f4;
	fma.rn.f32 	%f6, %f5, 0f3D372713, %f2;
	mul.f32 	%f7, %f6, 0f3F4C422A;
	abs.f32 	%f8, %f7;
	mul.f32 	%f9, %f8, 0f4038AA3B;
	ex2.approx.ftz.f32 	%f10, %f9;
	add.f32 	%f11, %f10, 0f3F800000;
	rcp.approx.ftz.f32 	%f12, %f11;
	fma.rn.f32 	%f13, %f12, 0fC0000000, 0f3F800000;
	setp.ge.f32 	%p2, %f8, 0f41102CB4;
	selp.f32 	%f14, 0f3F800000, %f13, %p2;
	copysign.f32 	%f15, %f7, %f14;
	mul.f32 	%f16, %f7, %f7;
	fma.rn.f32 	%f17, %f16, 0f3C80F082, 0fBD563CAE;
	fma.rn.f32 	%f18, %f17, %f16, 0f3E085941;
	fma.rn.f32 	%f19, %f18, %f16, 0fBEAAA9ED;
	fma.rn.f32 	%f20, %f19, %f16, 0f00000000;
	fma.rn.f32 	%f21, %f20, %f7, %f7;
	setp.ge.f32 	%p3, %f8, 0f3F19999A;
	selp.f32 	%f22, %f15, %f21, %p3;
	mul.f32 	%f23, %f2, 0f3F000000;
	add.f32 	%f24, %f22, 0f3F800000;
	mul.f32 	%f25, %f23, %f24;
	mul.f32 	%f26, %f1, %f25;
	add.s64 	%rd15, %rd9, %rd11;
	st.global.f32 	[%rd15], %f26;
	mul.f32 	%f27, %f22, %f22;
	mov.f32 	%f28, 0f3F800000;
	sub.f32 	%f29, %f28, %f27;
	mul.f32 	%f30, %f23, %f29;
	mul.f32 	%f31, %f2, 0f3E095D4E;
	fma.rn.f32 	%f32, %f2, %f31, 0f3F800000;
	mul.f32 	%f33, %f32, 0f3F4C422A;
	mul.f32 	%f34, %f33, %f30;
	mul.f32 	%f35, %f1, %f3;
	fma.rn.f32 	%f36, %f24, 0f3F000000, %f34;
	mul.f32 	%f37, %f35, %f36;
	add.s64 	%rd16, %rd10, %rd11;
	st.global.f32 	[%rd16], %f37;
$L__BB1_2:
	ret;

}


// ===== COMPILED SASS (sm_100) =====

	.target	sm_100

	.elftype	@"ET_EXEC"


//--------------------- .note.nv.tkinfo           --------------------------
	.section	.note.nv.tkinfo,"",@"SHT_NOTE"
	.sectionflags	@"SHF_NOTE_NV_TKINFO"
	.tkinfo
        /*0018*/ 	.word	0x00000002
        /*0030*/ 	.string	""
        /*0030*/ 	.string	"ptxas"
        /*0030*/ 	.string	"Cuda compilation tools, release 13.0, V13.0.88"
        /*0030*/ 	.string	"Build cuda_13.0.r13.0/compiler.36424714_0"
        /*0030*/ 	.string	"-arch sm_100 -m 64 "



//--------------------- .note.nv.cuinfo           --------------------------
	.section	.note.nv.cuinfo,"",@"SHT_NOTE"
	.sectionflags	@"SHF_NOTE_NV_CUINFO"
        /*0018*/ 	.short	0x0002
        /*001a*/ 	.short	0x0064
        /*001c*/ 	.short	0x0082
	.zero		2


//--------------------- .nv.info                  --------------------------
	.section	.nv.info,"",@"SHT_CUDA_INFO"
	.align	4


	//----- nvinfo : EIATTR_REGCOUNT
	.align		4
        /*0000*/ 	.byte	0x04, 0x2f
        /*0002*/ 	.short	(.L_1 - .L_0)
	.align		4
.L_0:
        /*0004*/ 	.word	index@(_Z20geglu_forward_kernelPKfS0_Pfi)
        /*0008*/ 	.word	0x0000000e


	//----- nvinfo : EIATTR_FRAME_SIZE
	.align		4
.L_1:
        /*000c*/ 	.byte	0x04, 0x11
        /*000e*/ 	.short	(.L_3 - .L_2)
	.align		4
.L_2:
        /*0010*/ 	.word	index@(_Z20geglu_forward_kernelPKfS0_Pfi)
        /*0014*/ 	.word	0x00000000


	//----- nvinfo : EIATTR_REGCOUNT
	.align		4
.L_3:
        /*0018*/ 	.byte	0x04, 0x2f
        /*001a*/ 	.short	(.L_5 - .L_4)
	.align		4
.L_4:
        /*001c*/ 	.word	index@(_Z21geglu_backward_kernelPKfS0_S0_PfS1_i)
        /*0020*/ 	.word	0x00000010


	//----- nvinfo : EIATTR_FRAME_SIZE
	.align		4
.L_5:
        /*0024*/ 	.byte	0x04, 0x11
        /*0026*/ 	.short	(.L_7 - .L_6)
	.align		4
.L_6:
        /*0028*/ 	.word	index@(_Z21geglu_backward_kernelPKfS0_S0_PfS1_i)
        /*002c*/ 	.word	0x00000000


	//----- nvinfo : EIATTR_MIN_STACK_SIZE
	.align		4
.L_7:
        /*0030*/ 	.byte	0x04, 0x12
        /*0032*/ 	.short	(.L_9 - .L_8)
	.align		4
.L_8:
        /*0034*/ 	.word	index@(_Z21geglu_backward_kernelPKfS0_S0_PfS1_i)
        /*0038*/ 	.word	0x00000000


	//----- nvinfo : EIATTR_MIN_STACK_SIZE
	.align		4
.L_9:
        /*003c*/ 	.byte	0x04, 0x12
        /*003e*/ 	.short	(.L_11 - .L_10)
	.align		4
.L_10:
        /*0040*/ 	.word	index@(_Z20geglu_forward_kernelPKfS0_Pfi)
        /*0044*/ 	.word	0x00000000
.L_11:


//--------------------- .nv.compat                --------------------------
	.section	.nv.compat,"",@"SHT_CUDA_COMPAT_INFO"
	.align	4
        /*0000*/ 	.byte	0x02, 0x09, 0x00, 0x00, 0x02, 0x02, 0x01, 0x00, 0x02, 0x05, 0x05, 0x00, 0x03, 0x07, 0x01, 0x01
        /*0010*/ 	.byte	0x02, 0x03, 0x00, 0x00, 0x02, 0x06, 0x01, 0x00, 0x04, 0x0b, 0x08, 0x00, 0x01, 0x00, 0x00, 0x00
        /*0020*/ 	.byte	0x00, 0x00, 0x00, 0x00


//--------------------- .nv.info._Z21geglu_backward_kernelPKfS0_S0_PfS1_i --------------------------
	.section	.nv.info._Z21geglu_backward_kernelPKfS0_S0_PfS1_i,"",@"SHT_CUDA_INFO"
	.sectionflags	@""
	.align	4


	//----- nvinfo : EIATTR_CUDA_API_VERSION
	.align		4
        /*0000*/ 	.byte	0x04, 0x37
        /*0002*/ 	.short	(.L_13 - .L_12)
.L_12:
        /*0004*/ 	.word	0x00000082


	//----- nvinfo : EIATTR_KPARAM_INFO
	.align		4
.L_13:
        /*0008*/ 	.byte	0x04, 0x17
        /*000a*/ 	.short	(.L_15 - .L_14)
.L_14:
        /*000c*/ 	.word	0x00000000
        /*0010*/ 	.short	0x0005
        /*0012*/ 	.short	0x0028
        /*0014*/ 	.byte	0x00, 0xf0, 0x11, 0x00


	//----- nvinfo : EIATTR_KPARAM_INFO
	.align		4
.L_15:
        /*0018*/ 	.byte	0x04, 0x17
        /*001a*/ 	.short	(.L_17 - .L_16)
.L_16:
        /*001c*/ 	.word	0x00000000
        /*0020*/ 	.short	0x0004
        /*0022*/ 	.short	0x0020
        /*0024*/ 	.byte	0x00, 0xf5, 0x21, 0x00


	//----- nvinfo : EIATTR_KPARAM_INFO
	.align		4
.L_17:
        /*0028*/ 	.byte	0x04, 0x17
        /*002a*/ 	.short	(.L_19 - .L_18)
.L_18:
        /*002c*/ 	.word	0x00000000
        /*0030*/ 	.short	0x0003
        /*0032*/ 	.short	0x0018
        /*0034*/ 	.byte	0x00, 0xf5, 0x21, 0x00


	//----- nvinfo : EIATTR_KPARAM_INFO
	.align		4
.L_19:
        /*0038*/ 	.byte	0x04, 0x17
        /*003a*/ 	.short	(.L_21 - .L_20)
.L_20:
        /*003c*/ 	.word	0x00000000
        /*0040*/ 	.short	0x0002
        /*0042*/ 	.short	0x0010
        /*0044*/ 	.byte	0x00, 0xf5, 0x21, 0x00


	//----- nvinfo : EIATTR_KPARAM_INFO
	.align		4
.L_21:
        /*0048*/ 	.byte	0x04, 0x17
        /*004a*/ 	.short	(.L_23 - .L_22)
.L_22:
        /*004c*/ 	.word	0x00000000
        /*0050*/ 	.short	0x0001
        /*0052*/ 	.short	0x0008
        /*0054*/ 	.byte	0x00, 0xf5, 0x21, 0x00


	//----- nvinfo : EIATTR_KPARAM_INFO
	.align		4
.L_23:
        /*0058*/ 	.byte	0x04, 0x17
        /*005a*/ 	.short	(.L_25 - .L_24)
.L_24:
        /*005c*/ 	.word	0x00000000
        /*0060*/ 	.short	0x0000
        /*0062*/ 	.short	0x0000
        /*0064*/ 	.byte	0x00, 0xf5, 0x21, 0x00


	//----- nvinfo : EIATTR_SPARSE_MMA_MASK
	.align		4
.L_25:
        /*0068*/ 	.byte	0x03, 0x50
        /*006a*/ 	.short	0x0000


	//----- nvinfo : EIATTR_MAXREG_COUNT
	.align		4
        /*006c*/ 	.byte	0x03, 0x1b
        /*006e*/ 	.short	0x00ff


	//----- nvinfo : EIATTR_MERCURY_ISA_VERSION
	.align		4
        /*0070*/ 	.byte	0x03, 0x5f
        /*0072*/ 	.short	0x0101


	//----- nvinfo : EIATTR_VRC_CTA_INIT_COUNT
	.align		4
        /*0074*/ 	.byte	0x02, 0x4a
	.zero		1
	.zero		1


	//----- nvinfo : EIATTR_EXIT_INSTR_OFFSETS
	.align		4
        /*0078*/ 	.byte	0x04, 0x1c
        /*007a*/ 	.short	(.L_27 - .L_26)


	//   ....[0]....
.L_26:
        /*007c*/ 	.word	0x00000040


	//   ....[1]....
        /*0080*/ 	.word	0x00000390


	//----- nvinfo : EIATTR_CBANK_PARAM_SIZE
	.align		4
.L_27:
        /*0084*/ 	.byte	0x03, 0x19
        /*0086*/ 	.short	0x002c


	//----- nvinfo : EIATTR_PARAM_CBANK
	.align		4
        /*0088*/ 	.byte	0x04, 0x0a
        /*008a*/ 	.short	(.L_29 - .L_28)
	.align		4
.L_28:
        /*008c*/ 	.word	index@(.nv.constant0._Z21geglu_backward_kernelPKfS0_S0_PfS1_i)
        /*0090*/ 	.short	0x0380
        /*0092*/ 	.short	0x002c


	//----- nvinfo : EIATTR_SW_WAR
	.align		4
.L_29:
        /*0094*/ 	.byte	0x04, 0x36
        /*0096*/ 	.short	(.L_31 - .L_30)
.L_30:
        /*0098*/ 	.word	0x00000008
.L_31:


//--------------------- .nv.info._Z20geglu_forward_kernelPKfS0_Pfi --------------------------
	.section	.nv.info._Z20geglu_forward_kernelPKfS0_Pfi,"",@"SHT_CUDA_INFO"
	.sectionflags	@""
	.align	4


	//----- nvinfo : EIATTR_CUDA_API_VERSION
	.align		4
        /*0000*/ 	.byte	0x04, 0x37
        /*0002*/ 	.short	(.L_33 - .L_32)
.L_32:
        /*0004*/ 	.word	0x00000082


	//----- nvinfo : EIATTR_KPARAM_INFO
	.align		4
.L_33:
        /*0008*/ 	.byte	0x04, 0x17
        /*000a*/ 	.short	(.L_35 - .L_34)
.L_34:
        /*000c*/ 	.word	0x00000000
        /*0010*/ 	.short	0x0003
        /*0012*/ 	.short	0x0018
        /*0014*/ 	.byte	0x00, 0xf0, 0x11, 0x00


	//----- nvinfo : EIATTR_KPARAM_INFO
	.align		4
.L_35:
        /*0018*/ 	.byte	0x04, 0x17
        /*001a*/ 	.short	(.L_37 - .L_36)
.L_36:
        /*001c*/ 	.word	0x00000000
        /*0020*/ 	.short	0x0002
        /*0022*/ 	.short	0x0010
        /*0024*/ 	.byte	0x00, 0xf5, 0x21, 0x00


	//----- nvinfo : EIATTR_KPARAM_INFO
	.align		4
.L_37:
        /*0028*/ 	.byte	0x04, 0x17
        /*002a*/ 	.short	(.L_39 - .L_38)
.L_38:
        /*002c*/ 	.word	0x00000000
        /*0030*/ 	.short	0x0001
        /*0032*/ 	.short	0x0008
        /*0034*/ 	.byte	0x00, 0xf5, 0x21, 0x00


	//----- nvinfo : EIATTR_KPARAM_INFO
	.align		4
.L_39:
        /*0038*/ 	.byte	0x04, 0x17
        /*003a*/ 	.short	(.L_41 - .L_40)
.L_40:
        /*003c*/ 	.word	0x00000000
        /*0040*/ 	.short	0x0000
        /*0042*/ 	.short	0x0000
        /*0044*/ 	.byte	0x00, 0xf5, 0x21, 0x00


	//----- nvinfo : EIATTR_SPARSE_MMA_MASK
	.align		4
.L_41:
        /*0048*/ 	.byte	0x03, 0x50
        /*004a*/ 	.short	0x0000


	//----- nvinfo : EIATTR_MAXREG_COUNT
	.align		4
        /*004c*/ 	.byte	0x03, 0x1b
        /*004e*/ 	.short	0x00ff


	//----- nvinfo : EIATTR_MERCURY_ISA_VERSION
	.align		4
        /*0050*/ 	.byte	0x03, 0x5f
        /*0052*/ 	.short	0x0101


	//----- nvinfo : EIATTR_VRC_CTA_INIT_COUNT
	.align		4
        /*0054*/ 	.byte	0x02, 0x4a
	.zero		1
	.zero		1


	//----- nvinfo : EIATTR_EXIT_INSTR_OFFSETS
	.align		4
        /*0058*/ 	.byte	0x04, 0x1c
        /*005a*/ 	.short	(.L_43 - .L_42)


	//   ....[0]....
.L_42:
        /*005c*/ 	.word	0x00000040


	//   ....[1]....
        /*0060*/ 	.word	0x000002a0


	//----- nvinfo : EIATTR_CBANK_PARAM_SIZE
	.align		4
.L_43:
        /*0064*/ 	.byte	0x03, 0x19
        /*0066*/ 	.short	0x001c


	//----- nvinfo : EIATTR_PARAM_CBANK
	.align		4
        /*0068*/ 	.byte	0x04, 0x0a
        /*006a*/ 	.short	(.L_45 - .L_44)
	.align		4
.L_44:
        /*006c*/ 	.word	index@(.nv.constant0._Z20geglu_forward_kernelPKfS0_Pfi)
        /*0070*/ 	.short	0x0380
        /*0072*/ 	.short	0x001c


	//----- nvinfo : EIATTR_SW_WAR
	.align		4
.L_45:
        /*0074*/ 	.byte	0x04, 0x36
        /*0076*/ 	.short	(.L_47 - .L_46)
.L_46:
        /*0078*/ 	.word	0x00000008
.L_47:


//--------------------- .nv.callgraph             --------------------------
	.section	.nv.callgraph,"",@"SHT_CUDA_CALLGRAPH"
	.align	4
	.sectionentsize	8
	.align		4
        /*0000*/ 	.word	0x00000000
	.align		4
        /*0004*/ 	.word	0xffffffff
	.align		4
        /*0008*/ 	.word	0x00000000
	.align		4
        /*000c*/ 	.word	0xfffffffe
	.align		4
        /*0010*/ 	.word	0x00000000
	.align		4
        /*0014*/ 	.word	0xfffffffd
	.align		4
        /*0018*/ 	.word	0x00000000
	.align		4
        /*001c*/ 	.word	0xfffffffc


//--------------------- .text._Z21geglu_backward_kernelPKfS0_S0_PfS1_i --------------------------
	.section	.text._Z21geglu_backward_kernelPKfS0_S0_PfS1_i,"ax",@progbits
	.align	128
        .global         _Z21geglu_backward_kernelPKfS0_S0_PfS1_i
        .type           _Z21geglu_backward_kernelPKfS0_S0_PfS1_i,@function
        .size           _Z21geglu_backward_kernelPKfS0_S0_PfS1_i,(.L_x_2 - _Z21geglu_backward_kernelPKfS0_S0_PfS1_i)
        .other          _Z21geglu_backward_kernelPKfS0_S0_PfS1_i,@"STO_CUDA_ENTRY STV_DEFAULT"
_Z21geglu_backward_kernelPKfS0_S0_PfS1_i:
.text._Z21geglu_backward_kernelPKfS0_S0_PfS1_i:
[----:B------:R-:W-:Y:S01]  /*0000*/  LDC R1, c[0x0][0x37c] ;  /* 0x0000df00ff017b82 */ /* 0x000fe20000000800 */
[----:B------:R-:W0:Y:S01]  /*0010*/  S2R R2, SR_TID.X ;  /* 0x0000000000027919 */ /* 0x000e220000002100 */
[----:B------:R-:W0:Y:S02]  /*0020*/  LDCU UR6, c[0x0][0x3a8] ;  /* 0x00007500ff0677ac */ /* 0x000e240008000800 */
[----:B0-----:R-:W-:-:S13]  /*0030*/  ISETP.GE.AND P0, PT, R2, UR6, PT ;  /* 0x0000000602007c0c */ /* 0x001fda000bf06270 */
[----:B------:R-:W-:Y:S05]  /*0040*/  @P0 EXIT ;  /* 0x000000000000094d */ /* 0x000fea0003800000 */
[----:B------:R-:W0:Y:S01]  /*0050*/  S2R R3, SR_CTAID.X ;  /* 0x0000000000037919 */ /* 0x000e220000002500 */
[----:B------:R-:W1:Y:S01]  /*0060*/  LDC.64 R8, c[0x0][0x388] ;  /* 0x0000e200ff087b82 */ /* 0x000e620000000a00 */
[----:B------:R-:W2:Y:S07]  /*0070*/  LDCU.64 UR4, c[0x0][0x358] ;  /* 0x00006b00ff0477ac */ /* 0x000eae0008000a00 */
[----:B------:R-:W3:Y:S08]  /*0080*/  LDC.64 R4, c[0x0][0x380] ;  /* 0x0000e000ff047b82 */ /* 0x000ef00000000a00 */
[----:B------:R-:W4:Y:S01]  /*0090*/  LDC.64 R10, c[0x0][0x390] ;  /* 0x0000e400ff0a7b82 */ /* 0x000f220000000a00 */
[----:B0-----:R-:W-:-:S04]  /*00a0*/  IMAD R2, R3, UR6, R2 ;  /* 0x0000000603027c24 */ /* 0x001fc8000f8e0202 */
[----:B-1----:R-:W-:-:S05]  /*00b0*/  IMAD.WIDE.U32 R8, R2, 0x4, R8 ;  /* 0x0000000402087825 */ /* 0x002fca00078e0008 */
[----:B--2---:R-:W2:Y:S01]  /*00c0*/  LDG.E.CONSTANT R3, desc[UR4][R8.64] ;  /* 0x0000000408037981 */ /* 0x004ea2000c1e9900 */
[----:B---3--:R-:W-:-:S04]  /*00d0*/  IMAD.WIDE.U32 R4, R2, 0x4, R4 ;  /* 0x0000000402047825 */ /* 0x008fc800078e0004 */
[----:B----4-:R-:W-:Y:S01]  /*00e0*/  IMAD.WIDE.U32 R10, R2, 0x4, R10 ;  /* 0x00000004020a7825 */ /* 0x010fe200078e000a */
[----:B------:R0:W3:Y:S04]  /*00f0*/  LDG.E.CONSTANT R6, desc[UR4][R4.64] ;  /* 0x0000000404067981 */ /* 0x0000e8000c1e9900 */
[----:B------:R-:W3:Y:S01]  /*0100*/  LDG.E.CONSTANT R7, desc[UR4][R10.64] ;  /* 0x000000040a077981 */ /* 0x000ee2000c1e9900 */
[----:B------:R-:W-:Y:S01]  /*0110*/  HFMA2 R13, -RZ, RZ, 1.875, 0 ;  /* 0x3f800000ff0d7431 */ /* 0x000fe200000001ff */
[----:B0-----:R-:W-:Y:S01]  /*0120*/  MOV R4, 0x3c80f082 ;  /* 0x3c80f08200047802 */ /* 0x001fe20000000f00 */
[----:B--2---:R-:W-:-:S04]  /*0130*/  FMUL R0, R3, R3 ;  /* 0x0000000303007220 */ /* 0x004fc80000400000 */
[----:B------:R-:W-:-:S04]  /*0140*/  FMUL R0, R3, R0 ;  /* 0x0000000003007220 */ /* 0x000fc80000400000 */
[----:B------:R-:W-:Y:S01]  /*0150*/  FFMA R0, R0, 0.044714998453855514526, R3 ;  /* 0x3d37271300007823 */ /* 0x000fe20000000003 */
[----:B---3--:R-:W-:-:S03]  /*0160*/  FMUL R7, R6, R7 ;  /* 0x0000000706077220 */ /* 0x008fc60000400000 */
[----:B------:R-:W-:-:S04]  /*0170*/  FMUL R12, R0, 0.79788458347320556641 ;  /* 0x3f4c422a000c7820 */ /* 0x000fc80000400000 */
[C---:B------:R-:W-:Y:S01]  /*0180*/  FMUL R0, |R12|.reuse, 2.8853900432586669922 ;  /* 0x4038aa3b0c007820 */ /* 0x040fe20000400200 */
[C---:B------:R-:W-:Y:S01]  /*0190*/  FMUL R9, R12.reuse, R12 ;  /* 0x0000000c0c097220 */ /* 0x040fe20000400000 */
[C---:B------:R-:W-:Y:S02]  /*01a0*/  FSETP.GE.AND P0, PT, |R12|.reuse, 9.010913848876953125, PT ;  /* 0x41102cb40c00780b */ /* 0x040fe40003f06200 */
[----:B------:R-:W-:Y:S01]  /*01b0*/  FSETP.GE.AND P1, PT, |R12|, 0.60000002384185791016, PT ;  /* 0x3f19999a0c00780b */ /* 0x000fe20003f26200 */
[C---:B------:R-:W-:Y:S01]  /*01c0*/  FFMA R10, R9.reuse, R4, -0.052303962409496307373 ;  /* 0xbd563cae090a7423 */ /* 0x040fe20000000004 */
[----:B------:R-:W0:Y:S03]  /*01d0*/  MUFU.EX2 R0, R0 ;  /* 0x0000000000007308 */ /* 0x000e260000000800 */
[----:B------:R-:W-:Y:S01]  /*01e0*/  FFMA R10, R9, R10, 0.1331529766321182251 ;  /* 0x3e085941090a7423 */ /* 0x000fe2000000000a */
[----:B0-----:R-:W-:-:S03]  /*01f0*/  FADD R8, R0, 1 ;  /* 0x3f80000000087421 */ /* 0x001fc60000000000 */
[----:B------:R-:W-:-:S04]  /*0200*/  FFMA R0, R9, R10, -0.33332768082618713379 ;  /* 0xbeaaa9ed09007423 */ /* 0x000fc8000000000a */
[----:B------:R-:W-:Y:S01]  /*0210*/  FFMA R11, R9, R0, RZ ;  /* 0x00000000090b7223 */ /* 0x000fe200000000ff */
[----:B------:R-:W0:Y:S01]  /*0220*/  MUFU.RCP R8, R8 ;  /* 0x0000000800087308 */ /* 0x000e220000001000 */
[----:B------:R-:W-:Y:S01]  /*0230*/  FMUL R0, R3, 0.13414499163627624512 ;  /* 0x3e095d4e03007820 */ /* 0x000fe20000400000 */
[----:B0-----:R-:W-:Y:S02]  /*0240*/  FFMA R4, R8, -2, R13 ;  /* 0xc000000008047823 */ /* 0x001fe4000000000d */
[----:B------:R-:W0:Y:S03]  /*0250*/  LDC.64 R8, c[0x0][0x3a0] ;  /* 0x0000e800ff087b82 */ /* 0x000e260000000a00 */
[----:B------:R-:W-:-:S04]  /*0260*/  FSEL R5, R4, 1, !P0 ;  /* 0x3f80000004057808 */ /* 0x000fc80004000000 */
[--C-:B------:R-:W-:Y:S01]  /*0270*/  LOP3.LUT R10, R5, 0x80000000, R12.reuse, 0xb8, !PT ;  /* 0x80000000050a7812 */ /* 0x100fe200078eb80c */
[----:B------:R-:W-:Y:S01]  /*0280*/  @!P1 FFMA R10, R12, R11, R12 ;  /* 0x0000000b0c0a9223 */ /* 0x000fe2000000000c */
[----:B------:R-:W1:Y:S01]  /*0290*/  LDC.64 R4, c[0x0][0x398] ;  /* 0x0000e600ff047b82 */ /* 0x000e620000000a00 */
[C---:B------:R-:W-:Y:S01]  /*02a0*/  FFMA R11, R3.reuse, R0, 1 ;  /* 0x3f800000030b7423 */ /* 0x040fe20000000000 */
[----:B------:R-:W-:Y:S01]  /*02b0*/  FMUL R3, R3, 0.5 ;  /* 0x3f00000003037820 */ /* 0x000fe20000400000 */
[C---:B------:R-:W-:Y:S01]  /*02c0*/  FFMA R0, -R10.reuse, R10, 1 ;  /* 0x3f8000000a007423 */ /* 0x040fe2000000010a */
[----:B------:R-:W-:Y:S01]  /*02d0*/  FADD R10, R10, 1 ;  /* 0x3f8000000a0a7421 */ /* 0x000fe20000000000 */
[----:B------:R-:W-:Y:S02]  /*02e0*/  FMUL R11, R11, 0.79788458347320556641 ;  /* 0x3f4c422a0b0b7820 */ /* 0x000fe40000400000 */
[C---:B------:R-:W-:Y:S01]  /*02f0*/  FMUL R0, R3.reuse, R0 ;  /* 0x0000000003007220 */ /* 0x040fe20000400000 */
[----:B------:R-:W-:-:S03]  /*0300*/  FMUL R3, R3, R10 ;  /* 0x0000000a03037220 */ /* 0x000fc60000400000 */
[----:B------:R-:W-:Y:S01]  /*0310*/  FMUL R11, R0, R11 ;  /* 0x0000000b000b7220 */ /* 0x000fe20000400000 */
[----:B------:R-:W-:-:S03]  /*0320*/  FMUL R3, R6, R3 ;  /* 0x0000000306037220 */ /* 0x000fc60000400000 */
[----:B------:R-:W-:Y:S01]  /*0330*/  FFMA R10, R10, 0.5, R11 ;  /* 0x3f0000000a0a7823 */ /* 0x000fe2000000000b */
[----:B0-----:R-:W-:-:S04]  /*0340*/  IMAD.WIDE.U32 R8, R2, 0x4, R8 ;  /* 0x0000000402087825 */ /* 0x001fc800078e0008 */
[----:B------:R-:W-:Y:S01]  /*0350*/  FMUL R7, R7, R10 ;  /* 0x0000000a07077220 */ /* 0x000fe20000400000 */
[----:B------:R-:W-:Y:S01]  /*0360*/  STG.E desc[UR4][R8.64], R3 ;  /* 0x0000000308007986 */ /* 0x000fe2000c101904 */
[----:B-1----:R-:W-:-:S05]  /*0370*/  IMAD.WIDE.U32 R4, R2, 0x4, R4 ;  /* 0x0000000402047825 */ /* 0x002fca00078e0004 */
[----:B------:R-:W-:Y:S01]  /*0380*/  STG.E desc[UR4][R4.64], R7 ;  /* 0x0000000704007986 */ /* 0x000fe2000c101904 */
[----:B------:R-:W-:Y:S05]  /*0390*/  EXIT ;  /* 0x000000000000794d */ /* 0x000fea0003800000 */
.L_x_0:
[----:B------:R-:W-:-:S00]  /*03a0*/  BRA `(.L_x_0) ;  /* 0xfffffffc00fc7947 */ /* 0x000fc0000383ffff */
[----:B------:R-:W-:-:S00]  /*03b0*/  NOP ;  /* 0x0000000000007918 */ /* 0x000fc00000000000 */
        /* <DEDUP_REMOVED lines=12> */
.L_x_2:


//--------------------- .text._Z20geglu_forward_kernelPKfS0_Pfi --------------------------
	.section	.text._Z20geglu_forward_kernelPKfS0_Pfi,"ax",@progbits
	.align	128
        .global         _Z20geglu_forward_kernelPKfS0_Pfi
        .type           _Z20geglu_forward_kernelPKfS0_Pfi,@function
        .size           _Z20geglu_forward_kernelPKfS0_Pfi,(.L_x_3 - _Z20geglu_forward_kernelPKfS0_Pfi)
        .other          _Z20geglu_forward_kernelPKfS0_Pfi,@"STO_CUDA_ENTRY STV_DEFAULT"
_Z20geglu_forward_kernelPKfS0_Pfi:
.text._Z20geglu_forward_kernelPKfS0_Pfi:
        /* <DEDUP_REMOVED lines=8> */
[----:B------:R-:W3:Y:S01]  /*0080*/  LDC.64 R6, c[0x0][0x388] ;  /* 0x0000e200ff067b82 */ /* 0x000ee20000000a00 */
[----:B0-----:R-:W-:-:S04]  /*0090*/  IMAD R2, R3, UR6, R2 ;  /* 0x0000000603027c24 */ /* 0x001fc8000f8e0202 */
[----:B-1----:R-:W-:-:S05]  /*00a0*/  IMAD.WIDE.U32 R4, R2, 0x4, R4 ;  /* 0x0000000402047825 */ /* 0x002fca00078e0004 */
[----:B--2---:R0:W2:Y:S01]  /*00b0*/  LDG.E.CONSTANT R3, desc[UR4][R4.64] ;  /* 0x0000000404037981 */ /* 0x0040a2000c1e9900 */
[----:B---3--:R-:W-:-:S06]  /*00c0*/  IMAD.WIDE.U32 R6, R2, 0x4, R6 ;  /* 0x0000000402067825 */ /* 0x008fcc00078e0006 */
[----:B------:R1:W3:Y:S01]  /*00d0*/  LDG.E.CONSTANT R6, desc[UR4][R6.64] ;  /* 0x0000000406067981 */ /* 0x0002e2000c1e9900 */
[----:B------:R-:W-:Y:S01]  /*00e0*/  MOV R10, 0x3c80f082 ;  /* 0x3c80f082000a7802 */ /* 0x000fe20000000f00 */
[----:B0-----:R-:W-:Y:S02]  /*00f0*/  HFMA2 R4, -RZ, RZ, 1.875, 0 ;  /* 0x3f800000ff047431 */ /* 0x001fe400000001ff */
[----:B--2---:R-:W-:-:S04]  /*0100*/  FMUL R0, R3, R3 ;  /* 0x0000000303007220 */ /* 0x004fc80000400000 */
[----:B------:R-:W-:-:S04]  /*0110*/  FMUL R0, R3, R0 ;  /* 0x0000000003007220 */ /* 0x000fc80000400000 */
[----:B------:R-:W-:Y:S01]  /*0120*/  FFMA R0, R0, 0.044714998453855514526, R3 ;  /* 0x3d37271300007823 */ /* 0x000fe20000000003 */
[----:B------:R-:W-:-:S03]  /*0130*/  FMUL R3, R3, 0.5 ;  /* 0x3f00000003037820 */ /* 0x000fc60000400000 */
[----:B------:R-:W-:-:S04]  /*0140*/  FMUL R8, R0, 0.79788458347320556641 ;  /* 0x3f4c422a00087820 */ /* 0x000fc80000400000 */
[C---:B------:R-:W-:Y:S01]  /*0150*/  FMUL R0, |R8|.reuse, 2.8853900432586669922 ;  /* 0x4038aa3b08007820 */ /* 0x040fe20000400200 */
[C---:B------:R-:W-:Y:S01]  /*0160*/  FMUL R11, R8.reuse, R8 ;  /* 0x00000008080b7220 */ /* 0x040fe20000400000 */
[C---:B------:R-:W-:Y:S02]  /*0170*/  FSETP.GE.AND P1, PT, |R8|.reuse, 0.60000002384185791016, PT ;  /* 0x3f19999a0800780b */ /* 0x040fe40003f26200 */
[----:B------:R-:W-:Y:S01]  /*0180*/  FSETP.GE.AND P0, PT, |R8|, 9.010913848876953125, PT ;  /* 0x41102cb40800780b */ /* 0x000fe20003f06200 */
[C---:B------:R-:W-:Y:S01]  /*0190*/  FFMA R10, R11.reuse, R10, -0.052303962409496307373 ;  /* 0xbd563cae0b0a7423 */ /* 0x040fe2000000000a */
[----:B------:R-:W0:Y:S02]  /*01a0*/  MUFU.EX2 R0, R0 ;  /* 0x0000000000007308 */ /* 0x000e240000000800 */
[----:B0-----:R-:W-:Y:S01]  /*01b0*/  FADD R9, R0, 1 ;  /* 0x3f80000000097421 */ /* 0x001fe20000000000 */
[----:B------:R-:W-:-:S04]  /*01c0*/  FFMA R0, R11, R10, 0.1331529766321182251 ;  /* 0x3e0859410b007423 */ /* 0x000fc8000000000a */
[C---:B------:R-:W-:Y:S01]  /*01d0*/  FFMA R0, R11.reuse, R0, -0.33332768082618713379 ;  /* 0xbeaaa9ed0b007423 */ /* 0x040fe20000000000 */
[----:B------:R-:W1:Y:S03]  /*01e0*/  MUFU.RCP R9, R9 ;  /* 0x0000000900097308 */ /* 0x000e660000001000 */
[----:B------:R-:W-:Y:S01]  /*01f0*/  FFMA R11, R11, R0, RZ ;  /* 0x000000000b0b7223 */ /* 0x000fe200000000ff */
[----:B-1----:R-:W-:Y:S02]  /*0200*/  FFMA R7, R9, -2, R4 ;  /* 0xc000000009077823 */ /* 0x002fe40000000004 */
[----:B------:R-:W0:Y:S03]  /*0210*/  LDC.64 R4, c[0x0][0x390] ;  /* 0x0000e400ff047b82 */ /* 0x000e260000000a00 */
[----:B------:R-:W-:-:S04]  /*0220*/  FSEL R7, R7, 1, !P0 ;  /* 0x3f80000007077808 */ /* 0x000fc80004000000 */
[--C-:B------:R-:W-:Y:S01]  /*0230*/  LOP3.LUT R7, R7, 0x80000000, R8.reuse, 0xb8, !PT ;  /* 0x8000000007077812 */ /* 0x100fe200078eb808 */
[----:B------:R-:W-:-:S04]  /*0240*/  @!P1 FFMA R7, R8, R11, R8 ;  /* 0x0000000b08079223 */ /* 0x000fc80000000008 */
[----:B------:R-:W-:-:S04]  /*0250*/  FADD R0, R7, 1 ;  /* 0x3f80000007007421 */ /* 0x000fc80000000000 */
[----:B------:R-:W-:-:S04]  /*0260*/  FMUL R3, R3, R0 ;  /* 0x0000000003037220 */ /* 0x000fc80000400000 */
[----:B---3--:R-:W-:Y:S01]  /*0270*/  FMUL R3, R6, R3 ;  /* 0x0000000306037220 */ /* 0x008fe20000400000 */
[----:B0-----:R-:W-:-:S05]  /*0280*/  IMAD.WIDE.U32 R4, R2, 0x4, R4 ;  /* 0x0000000402047825 */ /* 0x001fca00078e0004 */
[----:B------:R-:W-:Y:S01]  /*0290*/  STG.E desc[UR4][R4.64], R3 ;  /* 0x0000000304007986 */ /* 0x000fe2000c101904 */
[----:B------:R-:W-:Y:S05]  /*02a0*/  EXIT ;  /* 0x000000000000794d */ /* 0x000fea0003800000 */
.L_x_1:
        /* <DEDUP_REMOVED lines=13> */
.L_x_3:


//--------------------- .nv.shared.reserved.0     --------------------------
	.section	.nv.shared.reserved.0,"aw",@nobits
	.weak		__nv_reservedSMEM_offset_0_alias
	.size		__nv_reservedSMEM_offset_0_alias, 0, 64
	.other		__nv_reservedSMEM_offset_0_alias,@"STO_CUDA_RESERVED_SHARED STV_DEFAULT"
__nv_reservedSMEM_offset_0_alias:
	.zero		0
	.zero		64


//--------------------- .nv.constant0._Z21geglu_backward_kernelPKfS0_S0_PfS1_i --------------------------
	.section	.nv.constant0._Z21geglu_backward_kernelPKfS0_S0_PfS1_i,"a",@progbits
	.sectionflags	@""
	.align	4
.nv.constant0._Z21geglu_backward_kernelPKfS0_S0_PfS1_i:
	.zero		940


//--------------------- .nv.constant0._Z20geglu_forward_kernelPKfS0_Pfi --------------------------
	.section	.nv.constant0._Z20geglu_forward_kernelPKfS0_Pfi,"a",@progbits
	.sectionflags	@""
	.align	4
.nv.constant0._Z20geglu_forward_kernelPKfS0_Pfi:
	.zero		924


//--------------------- SYMBOLS --------------------------

	.type		.nv.reservedSmem.offset0,@object
	.size		.nv.reservedSmem.offset0,0x4
